//
// Generated by NVIDIA NVVM Compiler
//
// Compiler Build ID: CL-36424714
// Cuda compilation tools, release 13.0, V13.0.88
// Based on NVVM 20.0.0
//

.version 9.0
.target sm_100
.address_size 64

	// .globl	default_function_kernel

.visible .entry default_function_kernel(
	.param .u64 .ptr .align 1 default_function_kernel_param_0,
	.param .u64 .ptr .align 1 default_function_kernel_param_1
)
.maxntid 3
{
	.reg .pred 	%p<2>;
	.reg .b32 	%r<8>;
	.reg .b32 	%f<76>;
	.reg .b64 	%rd<15>;

	ld.param.u64 	%rd5, [default_function_kernel_param_0];
	ld.param.u64 	%rd6, [default_function_kernel_param_1];
	cvta.to.global.u64 	%rd7, %rd6;
	cvta.to.global.u64 	%rd8, %rd5;
	mov.u32 	%r4, %ctaid.x;
	mov.u32 	%r5, %tid.x;
	mad.lo.s32 	%r6, %r4, 3, %r5;
	mul.wide.u32 	%rd9, %r6, 4;
	add.s64 	%rd1, %rd8, %rd9;
	mul.wide.u32 	%rd10, %r4, 3456;
	mul.wide.u32 	%rd11, %r5, 1152;
	add.s64 	%rd12, %rd10, %rd11;
	add.s64 	%rd13, %rd12, %rd7;
	add.s64 	%rd14, %rd13, 72;
	mov.b32 	%r7, 0;
	mov.f32 	%f75, 0fFF7FFFFD;
$L__BB0_1:
	ld.global.nc.f32 	%f4, [%rd14+-72];
	max.f32 	%f5, %f75, %f4;
	ld.global.nc.f32 	%f6, [%rd14+-68];
	max.f32 	%f7, %f5, %f6;
	ld.global.nc.f32 	%f8, [%rd14+-64];
	max.f32 	%f9, %f7, %f8;
	ld.global.nc.f32 	%f10, [%rd14+-60];
	max.f32 	%f11, %f9, %f10;
	ld.global.nc.f32 	%f12, [%rd14+-56];
	max.f32 	%f13, %f11, %f12;
	ld.global.nc.f32 	%f14, [%rd14+-52];
	max.f32 	%f15, %f13, %f14;
	ld.global.nc.f32 	%f16, [%rd14+-48];
	max.f32 	%f17, %f15, %f16;
	ld.global.nc.f32 	%f18, [%rd14+-44];
	max.f32 	%f19, %f17, %f18;
	ld.global.nc.f32 	%f20, [%rd14+-40];
	max.f32 	%f21, %f19, %f20;
	ld.global.nc.f32 	%f22, [%rd14+-36];
	max.f32 	%f23, %f21, %f22;
	ld.global.nc.f32 	%f24, [%rd14+-32];
	max.f32 	%f25, %f23, %f24;
	ld.global.nc.f32 	%f26, [%rd14+-28];
	max.f32 	%f27, %f25, %f26;
	ld.global.nc.f32 	%f28, [%rd14+-24];
	max.f32 	%f29, %f27, %f28;
	ld.global.nc.f32 	%f30, [%rd14+-20];
	max.f32 	%f31, %f29, %f30;
	ld.global.nc.f32 	%f32, [%rd14+-16];
	max.f32 	%f33, %f31, %f32;
	ld.global.nc.f32 	%f34, [%rd14+-12];
	max.f32 	%f35, %f33, %f34;
	ld.global.nc.f32 	%f36, [%rd14+-8];
	max.f32 	%f37, %f35, %f36;
	ld.global.nc.f32 	%f38, [%rd14+-4];
	max.f32 	%f39, %f37, %f38;
	ld.global.nc.f32 	%f40, [%rd14];
	max.f32 	%f41, %f39, %f40;
	ld.global.nc.f32 	%f42, [%rd14+4];
	max.f32 	%f43, %f41, %f42;
	ld.global.nc.f32 	%f44, [%rd14+8];
	max.f32 	%f45, %f43, %f44;
	ld.global.nc.f32 	%f46, [%rd14+12];
	max.f32 	%f47, %f45, %f46;
	ld.global.nc.f32 	%f48, [%rd14+16];
	max.f32 	%f49, %f47, %f48;
	ld.global.nc.f32 	%f50, [%rd14+20];
	max.f32 	%f51, %f49, %f50;
	ld.global.nc.f32 	%f52, [%rd14+24];
	max.f32 	%f53, %f51, %f52;
	ld.global.nc.f32 	%f54, [%rd14+28];
	max.f32 	%f55, %f53, %f54;
	ld.global.nc.f32 	%f56, [%rd14+32];
	max.f32 	%f57, %f55, %f56;
	ld.global.nc.f32 	%f58, [%rd14+36];
	max.f32 	%f59, %f57, %f58;
	ld.global.nc.f32 	%f60, [%rd14+40];
	max.f32 	%f61, %f59, %f60;
	ld.global.nc.f32 	%f62, [%rd14+44];
	max.f32 	%f63, %f61, %f62;
	ld.global.nc.f32 	%f64, [%rd14+48];
	max.f32 	%f65, %f63, %f64;
	ld.global.nc.f32 	%f66, [%rd14+52];
	max.f32 	%f67, %f65, %f66;
	ld.global.nc.f32 	%f68, [%rd14+56];
	max.f32 	%f69, %f67, %f68;
	ld.global.nc.f32 	%f70, [%rd14+60];
	max.f32 	%f71, %f69, %f70;
	ld.global.nc.f32 	%f72, [%rd14+64];
	max.f32 	%f73, %f71, %f72;
	ld.global.nc.f32 	%f74, [%rd14+68];
	max.f32 	%f75, %f73, %f74;
	add.s32 	%r7, %r7, 2;
	add.s64 	%rd14, %rd14, 144;
	setp.ne.s32 	%p1, %r7, 16;
	@%p1 bra 	$L__BB0_1;
	st.global.f32 	[%rd1], %f75;
	ret;

}


// ===== COMPILED SASS (sm_100) =====

	.target	sm_100

	.elftype	@"ET_EXEC"


//--------------------- .note.nv.tkinfo           --------------------------
	.section	.note.nv.tkinfo,"",@"SHT_NOTE"
	.sectionflags	@"SHF_NOTE_NV_TKINFO"
	.tkinfo
        /*0018*/ 	.word	0x00000002
        /*0030*/ 	.string	""
        /*0030*/ 	.string	"ptxas"
        /*0030*/ 	.string	"Cuda compilation tools, release 13.0, V13.0.88"
        /*0030*/ 	.string	"Build cuda_13.0.r13.0/compiler.36424714_0"
        /*0030*/ 	.string	"-arch sm_100 -m 64 "



//--------------------- .note.nv.cuinfo           --------------------------
	.section	.note.nv.cuinfo,"",@"SHT_NOTE"
	.sectionflags	@"SHF_NOTE_NV_CUINFO"
        /*0018*/ 	.short	0x0002
        /*001a*/ 	.short	0x0064
        /*001c*/ 	.short	0x0082
	.zero		2


//--------------------- .nv.info                  --------------------------
	.section	.nv.info,"",@"SHT_CUDA_INFO"
	.align	4


	//----- nvinfo : EIATTR_REGCOUNT
	.align		4
        /*0000*/ 	.byte	0x04, 0x2f
        /*0002*/ 	.short	(.L_1 - .L_0)
	.align		4
.L_0:
        /*0004*/ 	.word	index@(default_function_kernel)
        /*0008*/ 	.word	0x0000002c


	//----- nvinfo : EIATTR_FRAME_SIZE
	.align		4
.L_1:
        /*000c*/ 	.byte	0x04, 0x11
        /*000e*/ 	.short	(.L_3 - .L_2)
	.align		4
.L_2:
        /*0010*/ 	.word	index@(default_function_kernel)
        /*0014*/ 	.word	0x00000000


	//----- nvinfo : EIATTR_MIN_STACK_SIZE
	.align		4
.L_3:
        /*0018*/ 	.byte	0x04, 0x12
        /*001a*/ 	.short	(.L_5 - .L_4)
	.align		4
.L_4:
        /*001c*/ 	.word	index@(default_function_kernel)
        /*0020*/ 	.word	0x00000000
.L_5:


//--------------------- .nv.compat                --------------------------
	.section	.nv.compat,"",@"SHT_CUDA_COMPAT_INFO"
	.align	4
        /*0000*/ 	.byte	0x02, 0x09, 0x00, 0x00, 0x02, 0x02, 0x01, 0x00, 0x02, 0x05, 0x05, 0x00, 0x03, 0x07, 0x01, 0x01
        /*0010*/ 	.byte	0x02, 0x03, 0x00, 0x00, 0x02, 0x06, 0x01, 0x00, 0x04, 0x0b, 0x08, 0x00, 0x09, 0x00, 0x00, 0x00
        /*0020*/ 	.byte	0x00, 0x00, 0x00, 0x00


//--------------------- .nv.info.default_function_kernel --------------------------
	.section	.nv.info.default_function_kernel,"",@"SHT_CUDA_INFO"
	.sectionflags	@""
	.align	4


	//----- nvinfo : EIATTR_CUDA_API_VERSION
	.align		4
        /*0000*/ 	.byte	0x04, 0x37
        /*0002*/ 	.short	(.L_7 - .L_6)
.L_6:
        /*0004*/ 	.word	0x00000082


	//----- nvinfo : EIATTR_KPARAM_INFO
	.align		4
.L_7:
        /*0008*/ 	.byte	0x04, 0x17
        /*000a*/ 	.short	(.L_9 - .L_8)
.L_8:
        /*000c*/ 	.word	0x00000000
        /*0010*/ 	.short	0x0001
        /*0012*/ 	.short	0x0008
        /*0014*/ 	.byte	0x00, 0xf5, 0x21, 0x00


	//----- nvinfo : EIATTR_KPARAM_INFO
	.align		4
.L_9:
        /*0018*/ 	.byte	0x04, 0x17
        /*001a*/ 	.short	(.L_11 - .L_10)
.L_10:
        /*001c*/ 	.word	0x00000000
        /*0020*/ 	.short	0x0000
        /*0022*/ 	.short	0x0000
        /*0024*/ 	.byte	0x00, 0xf5, 0x21, 0x00


	//----- nvinfo : EIATTR_SPARSE_MMA_MASK
	.align		4
.L_11:
        /*0028*/ 	.byte	0x03, 0x50
        /*002a*/ 	.short	0x0000


	//----- nvinfo : EIATTR_MAXREG_COUNT
	.align		4
        /*002c*/ 	.byte	0x03, 0x1b
        /*002e*/ 	.short	0x00ff


	//----- nvinfo : EIATTR_MERCURY_ISA_VERSION
	.align		4
        /*0030*/ 	.byte	0x03, 0x5f
        /*0032*/ 	.short	0x0101


	//----- nvinfo : EIATTR_VRC_CTA_INIT_COUNT
	.align		4
        /*0034*/ 	.byte	0x02, 0x4a
	.zero		1
	.zero		1


	//----- nvinfo : EIATTR_EXIT_INSTR_OFFSETS
	.align		4
        /*0038*/ 	.byte	0x04, 0x1c
        /*003a*/ 	.short	(.L_13 - .L_12)


	//   ....[0]....
.L_12:
        /*003c*/ 	.word	0x000004b0


	//----- nvinfo : EIATTR_MAX_THREADS
	.align		4
.L_13:
        /*0040*/ 	.byte	0x04, 0x05
        /*0042*/ 	.short	(.L_15 - .L_14)
.L_14:
        /*0044*/ 	.word	0x00000003
        /*0048*/ 	.word	0x00000001
        /*004c*/ 	.word	0x00000001


	//----- nvinfo : EIATTR_CBANK_PARAM_SIZE
	.align		4
.L_15:
        /*0050*/ 	.byte	0x03, 0x19
        /*0052*/ 	.short	0x0010


	//----- nvinfo : EIATTR_PARAM_CBANK
	.align		4
        /*0054*/ 	.byte	0x04, 0x0a
        /*0056*/ 	.short	(.L_17 - .L_16)
	.align		4
.L_16:
        /*0058*/ 	.word	index@(.nv.constant0.default_function_kernel)
        /*005c*/ 	.short	0x0380
        /*005e*/ 	.short	0x0010


	//----- nvinfo : EIATTR_SW_WAR
	.align		4
.L_17:
        /*0060*/ 	.byte	0x04, 0x36
        /*0062*/ 	.short	(.L_19 - .L_18)
.L_18:
        /*0064*/ 	.word	0x00000008
.L_19:


//--------------------- .nv.callgraph             --------------------------
	.section	.nv.callgraph,"",@"SHT_CUDA_CALLGRAPH"
	.align	4
	.sectionentsize	8
	.align		4
        /*0000*/ 	.word	0x00000000
	.align		4
        /*0004*/ 	.word	0xffffffff
	.align		4
        /*0008*/ 	.word	0x00000000
	.align		4
        /*000c*/ 	.word	0xfffffffe
	.align		4
        /*0010*/ 	.word	0x00000000
	.align		4
        /*0014*/ 	.word	0xfffffffd
	.align		4
        /*0018*/ 	.word	0x00000000
	.align		4
        /*001c*/ 	.word	0xfffffffc


//--------------------- .text.default_function_kernel --------------------------
	.section	.text.default_function_kernel,"ax",@progbits
	.align	128
        .global         default_function_kernel
        .type           default_function_kernel,@function
        .size           default_function_kernel,(.L_x_2 - default_function_kernel)
        .other          default_function_kernel,@"STO_CUDA_ENTRY STV_DEFAULT"
default_function_kernel:
.text.default_function_kernel:
[----:B------:R-:W-:Y:S01]  /*0000*/  LDC R1, c[0x0][0x37c] ;  /* 0x0000df00ff017b82 */ /* 0x000fe20000000800 */
[----:B------:R-:W0:Y:S01]  /*0010*/  S2R R0, SR_TID.X ;  /* 0x0000000000007919 */ /* 0x000e220000002100 */
[----:B------:R-:W1:Y:S06]  /*0020*/  LDCU.64 UR4, c[0x0][0x388] ;  /* 0x00007100ff0477ac */ /* 0x000e6c0008000a00 */
[----:B------:R-:W2:Y:S01]  /*0030*/  LDC.64 R6, c[0x0][0x380] ;  /* 0x0000e000ff067b82 */ /* 0x000ea20000000a00 */
[----:B------:R-:W3:Y:S01]  /*0040*/  S2R R9, SR_CTAID.X ;  /* 0x0000000000097919 */ /* 0x000ee20000002500 */
[----:B------:R-:W4:Y:S01]  /*0050*/  LDCU.64 UR6, c[0x0][0x358] ;  /* 0x00006b00ff0677ac */ /* 0x000f220008000a00 */
[----:B0-----:R-:W-:-:S04]  /*0060*/  IMAD.WIDE.U32 R2, R0, 0x480, RZ ;  /* 0x0000048000027825 */ /* 0x001fc800078e00ff */
[----:B---3--:R-:W-:-:S04]  /*0070*/  IMAD.WIDE.U32 R4, R9, 0xd80, R2 ;  /* 0x00000d8009047825 */ /* 0x008fc800078e0002 */
[----:B------:R-:W-:Y:S01]  /*0080*/  IMAD R3, R9, 0x3, R0 ;  /* 0x0000000309037824 */ /* 0x000fe200078e0200 */
[----:B-1----:R-:W-:Y:S01]  /*0090*/  IADD3 R4, P0, PT, R4, UR4, RZ ;  /* 0x0000000404047c10 */ /* 0x002fe2000ff1e0ff */
[----:B------:R-:W-:Y:S02]  /*00a0*/  UMOV UR4, URZ ;  /* 0x000000ff00047c82 */ /* 0x000fe40008000000 */
[----:B--2---:R-:W-:Y:S01]  /*00b0*/  IMAD.WIDE.U32 R2, R3, 0x4, R6 ;  /* 0x0000000403027825 */ /* 0x004fe200078e0006 */
[----:B------:R-:W-:-:S03]  /*00c0*/  IADD3 R4, P1, PT, R4, 0x48, RZ ;  /* 0x0000004804047810 */ /* 0x000fc60007f3e0ff */
[----:B------:R-:W-:Y:S01]  /*00d0*/  IMAD.MOV.U32 R7, RZ, RZ, -0x800003 ;  /* 0xff7ffffdff077424 */ /* 0x000fe200078e00ff */
[----:B----4-:R-:W-:-:S09]  /*00e0*/  IADD3.X R5, PT, PT, RZ, UR5, R5, P1, P0 ;  /* 0x00000005ff057c10 */ /* 0x010fd20008fe0405 */
.L_x_0:
[----:B------:R-:W2:Y:S04]  /*00f0*/  LDG.E.CONSTANT R0, desc[UR6][R4.64+-0x48] ;  /* 0xffffb80604007981 */ /* 0x000ea8000c1e9900 */
[----:B------:R-:W2:Y:S04]  /*0100*/  LDG.E.CONSTANT R6, desc[UR6][R4.64+-0x44] ;  /* 0xffffbc0604067981 */ /* 0x000ea8000c1e9900 */
[----:B------:R-:W3:Y:S04]  /*0110*/  LDG.E.CONSTANT R9, desc[UR6][R4.64+-0x40] ;  /* 0xffffc00604097981 */ /* 0x000ee8000c1e9900 */
[----:B------:R-:W3:Y:S04]  /*0120*/  LDG.E.CONSTANT R8, desc[UR6][R4.64+-0x3c] ;  /* 0xffffc40604087981 */ /* 0x000ee8000c1e9900 */
[----:B------:R-:W4:Y:S04]  /*0130*/  LDG.E.CONSTANT R11, desc[UR6][R4.64+-0x38] ;  /* 0xffffc806040b7981 */ /* 0x000f28000c1e9900 */
[----:B------:R-:W4:Y:S04]  /*0140*/  LDG.E.CONSTANT R10, desc[UR6][R4.64+-0x34] ;  /* 0xffffcc06040a7981 */ /* 0x000f28000c1e9900 */
[----:B------:R-:W5:Y:S04]  /*0150*/  LDG.E.CONSTANT R13, desc[UR6][R4.64+-0x30] ;  /* 0xffffd006040d7981 */ /* 0x000f68000c1e9900 */
        /* <DEDUP_REMOVED lines=28> */
[----:B------:R0:W5:Y:S01]  /*0320*/  LDG.E.CONSTANT R40, desc[UR6][R4.64+0x44] ;  /* 0x0000440604287981 */ /* 0x000162000c1e9900 */
[----:B------:R-:W-:-:S04]  /*0330*/  UIADD3 UR4, UPT, UPT, UR4, 0x2, URZ ;  /* 0x0000000204047890 */ /* 0x000fc8000fffe0ff */
[----:B------:R-:W-:Y:S01]  /*0340*/  UISETP.NE.AND UP0, UPT, UR4, 0x10, UPT ;  /* 0x000000100400788c */ /* 0x000fe2000bf05270 */
[----:B0-----:R-:W-:-:S05]  /*0350*/  IADD3 R4, P0, PT, R4, 0x90, RZ ;  /* 0x0000009004047810 */ /* 0x001fca0007f1e0ff */
[----:B------:R-:W-:Y:S01]  /*0360*/  IMAD.X R5, RZ, RZ, R5, P0 ;  /* 0x000000ffff057224 */ /* 0x000fe200000e0605 */
[----:B--2---:R-:W-:-:S04]  /*0370*/  FMNMX3 R0, R7, R0, R6, !PT ;  /* 0x0000000007007276 */ /* 0x004fc80007800006 */
[----:B---3--:R-:W-:-:S04]  /*0380*/  FMNMX3 R0, R0, R9, R8, !PT ;  /* 0x0000000900007276 */ /* 0x008fc80007800008 */
[----:B----4-:R-:W-:-:S04]  /*0390*/  FMNMX3 R0, R0, R11, R10, !PT ;  /* 0x0000000b00007276 */ /* 0x010fc8000780000a */
[----:B-----5:R-:W-:-:S04]  /*03a0*/  FMNMX3 R0, R0, R13, R12, !PT ;  /* 0x0000000d00007276 */ /* 0x020fc8000780000c */
[----:B------:R-:W-:-:S04]  /*03b0*/  FMNMX3 R0, R0, R15, R14, !PT ;  /* 0x0000000f00007276 */ /* 0x000fc8000780000e */
        /* <DEDUP_REMOVED lines=12> */
[----:B------:R-:W-:Y:S01]  /*0480*/  FMNMX3 R7, R0, R41, R40, !PT ;  /* 0x0000002900077276 */ /* 0x000fe20007800028 */
[----:B------:R-:W-:Y:S06]  /*0490*/  BRA.U UP0, `(.L_x_0) ;  /* 0xfffffffd00147547 */ /* 0x000fec000b83ffff */
[----:B------:R-:W-:Y:S01]  /*04a0*/  STG.E desc[UR6][R2.64], R7 ;  /* 0x0000000702007986 */ /* 0x000fe2000c101906 */
[----:B------:R-:W-:Y:S05]  /*04b0*/  EXIT ;  /* 0x000000000000794d */ /* 0x000fea0003800000 */
.L_x_1:
[----:B------:R-:W-:-:S00]  /*04c0*/  BRA `(.L_x_1) ;  /* 0xfffffffc00fc7947 */ /* 0x000fc0000383ffff */
[----:B------:R-:W-:-:S00]  /*04d0*/  NOP ;  /* 0x0000000000007918 */ /* 0x000fc00000000000 */
        /* <DEDUP_REMOVED lines=10> */
.L_x_2:


//--------------------- .nv.shared.reserved.0     --------------------------
	.section	.nv.shared.reserved.0,"aw",@nobits
	.weak		__nv_reservedSMEM_offset_0_alias
	.size		__nv_reservedSMEM_offset_0_alias, 0, 64
	.other		__nv_reservedSMEM_offset_0_alias,@"STO_CUDA_RESERVED_SHARED STV_DEFAULT"
__nv_reservedSMEM_offset_0_alias:
	.zero		0
	.zero		64


//--------------------- .nv.constant0.default_function_kernel --------------------------
	.section	.nv.constant0.default_function_kernel,"a",@progbits
	.sectionflags	@""
	.align	4
.nv.constant0.default_function_kernel:
	.zero		912


//--------------------- SYMBOLS --------------------------

	.type		.nv.reservedSmem.offset0,@object
	.size		.nv.reservedSmem.offset0,0x4
